//
// Generated by NVIDIA NVVM Compiler
//
// Compiler Build ID: CL-36424714
// Cuda compilation tools, release 13.0, V13.0.88
// Based on NVVM 20.0.0
//

.version 9.0
.target sm_100
.address_size 64

	// .globl	_Z15printThreadInfov
.extern .func  (.param .b32 func_retval0) vprintf
(
	.param .b64 vprintf_param_0,
	.param .b64 vprintf_param_1
)
;
.global .align 1 .b8 $str[44] = {84, 104, 114, 101, 97, 100, 32, 73, 68, 58, 32, 37, 100, 44, 32, 66, 108, 111, 99, 107, 32, 73, 68, 58, 32, 37, 100, 44, 32, 66, 108, 111, 99, 107, 32, 68, 105, 109, 58, 32, 37, 100, 10};

.visible .entry _Z15printThreadInfov()
{
	.local .align 8 .b8 	__local_depot0[16];
	.reg .b64 	%SP;
	.reg .b64 	%SPL;
	.reg .b32 	%r<7>;
	.reg .b64 	%rd<5>;

	mov.u64 	%SPL, __local_depot0;
	cvta.local.u64 	%SP, %SPL;
	add.u64 	%rd1, %SP, 0;
	add.u64 	%rd2, %SPL, 0;
	mov.u32 	%r1, %tid.x;
	mov.u32 	%r2, %ctaid.x;
	mov.u32 	%r3, %ntid.x;
	mad.lo.s32 	%r4, %r2, %r3, %r1;
	st.local.v2.u32 	[%rd2], {%r4, %r2};
	st.local.u32 	[%rd2+8], %r3;
	mov.u64 	%rd3, $str;
	cvta.global.u64 	%rd4, %rd3;
	{ // callseq 0, 0
	.param .b64 param0;
	st.param.b64 	[param0], %rd4;
	.param .b64 param1;
	st.param.b64 	[param1], %rd1;
	.param .b32 retval0;
	call.uni (retval0), 
	vprintf, 
	(
	param0, 
	param1
	);
	ld.param.b32 	%r5, [retval0];
	} // callseq 0
	bar.sync 	0;
	ret;

}


// ===== COMPILED SASS (sm_100) =====

	.target	sm_100

	.elftype	@"ET_EXEC"


//--------------------- .note.nv.tkinfo           --------------------------
	.section	.note.nv.tkinfo,"",@"SHT_NOTE"
	.sectionflags	@"SHF_NOTE_NV_TKINFO"
	.tkinfo
        /*0018*/ 	.word	0x00000002
        /*0030*/ 	.string	""
        /*0030*/ 	.string	"ptxas"
        /*0030*/ 	.string	"Cuda compilation tools, release 13.0, V13.0.88"
        /*0030*/ 	.string	"Build cuda_13.0.r13.0/compiler.36424714_0"
        /*0030*/ 	.string	"-arch sm_100 -m 64 "



//--------------------- .note.nv.cuinfo           --------------------------
	.section	.note.nv.cuinfo,"",@"SHT_NOTE"
	.sectionflags	@"SHF_NOTE_NV_CUINFO"
        /*0018*/ 	.short	0x0002
        /*001a*/ 	.short	0x0064
        /*001c*/ 	.short	0x0082
	.zero		2


//--------------------- .nv.info                  --------------------------
	.section	.nv.info,"",@"SHT_CUDA_INFO"
	.align	4


	//----- nvinfo : EIATTR_REGCOUNT
	.align		4
        /*0000*/ 	.byte	0x04, 0x2f
        /*0002*/ 	.short	(.L_2 - .L_1)
	.align		4
.L_1:
        /*0004*/ 	.word	index@(_Z15printThreadInfov)
        /*0008*/ 	.word	0x00000018


	//----- nvinfo : EIATTR_FRAME_SIZE
	.align		4
.L_2:
        /*000c*/ 	.byte	0x04, 0x11
        /*000e*/ 	.short	(.L_4 - .L_3)
	.align		4
.L_3:
        /*0010*/ 	.word	index@(_Z15printThreadInfov)
        /*0014*/ 	.word	0x00000010


	//----- nvinfo : EIATTR_MIN_STACK_SIZE
	.align		4
.L_4:
        /*0018*/ 	.byte	0x04, 0x12
        /*001a*/ 	.short	(.L_6 - .L_5)
	.align		4
.L_5:
        /*001c*/ 	.word	index@(_Z15printThreadInfov)
        /*0020*/ 	.word	0x00000010
.L_6:


//--------------------- .nv.compat                --------------------------
	.section	.nv.compat,"",@"SHT_CUDA_COMPAT_INFO"
	.align	4
        /*0000*/ 	.byte	0x02, 0x09, 0x00, 0x00, 0x02, 0x02, 0x01, 0x00, 0x02, 0x05, 0x05, 0x00, 0x03, 0x07, 0x01, 0x01
        /*0010*/ 	.byte	0x02, 0x03, 0x00, 0x00, 0x02, 0x06, 0x01, 0x00, 0x04, 0x0b, 0x08, 0x00, 0x09, 0x00, 0x00, 0x00
        /*0020*/ 	.byte	0x00, 0x00, 0x00, 0x00


//--------------------- .nv.info._Z15printThreadInfov --------------------------
	.section	.nv.info._Z15printThreadInfov,"",@"SHT_CUDA_INFO"
	.sectionflags	@""
	.align	4


	//----- nvinfo : EIATTR_CUDA_API_VERSION
	.align		4
        /*0000*/ 	.byte	0x04, 0x37
        /*0002*/ 	.short	(.L_8 - .L_7)
.L_7:
        /*0004*/ 	.word	0x00000082


	//----- nvinfo : EIATTR_SPARSE_MMA_MASK
	.align		4
.L_8:
        /*0008*/ 	.byte	0x03, 0x50
        /*000a*/ 	.short	0x0000


	//----- nvinfo : EIATTR_MAXREG_COUNT
	.align		4
        /*000c*/ 	.byte	0x03, 0x1b
        /*000e*/ 	.short	0x00ff


	//----- nvinfo : EIATTR_NUM_BARRIERS
	.align		4
        /*0010*/ 	.byte	0x02, 0x4c
        /*0012*/ 	.byte	0x01
	.zero		1


	//----- nvinfo : EIATTR_EXTERNS
	.align		4
        /*0014*/ 	.byte	0x04, 0x0f
        /*0016*/ 	.short	(.L_10 - .L_9)


	//   ....[0]....
	.align		4
.L_9:
        /*0018*/ 	.word	index@(vprintf)


	//----- nvinfo : EIATTR_MERCURY_ISA_VERSION
	.align		4
.L_10:
        /*001c*/ 	.byte	0x03, 0x5f
        /*001e*/ 	.short	0x0101


	//----- nvinfo : EIATTR_VRC_CTA_INIT_COUNT
	.align		4
        /*0020*/ 	.byte	0x02, 0x4a
	.zero		1
	.zero		1


	//----- nvinfo : EIATTR_SYSCALL_OFFSETS
	.align		4
        /*0024*/ 	.byte	0x04, 0x46
        /*0026*/ 	.short	(.L_12 - .L_11)


	//   ....[0]....
.L_11:
        /*0028*/ 	.word	0x00000120


	//----- nvinfo : EIATTR_EXIT_INSTR_OFFSETS
	.align		4
.L_12:
        /*002c*/ 	.byte	0x04, 0x1c
        /*002e*/ 	.short	(.L_14 - .L_13)


	//   ....[0]....
.L_13:
        /*0030*/ 	.word	0x00000150


	//----- nvinfo : EIATTR_SW_WAR
	.align		4
.L_14:
        /*0034*/ 	.byte	0x04, 0x36
        /*0036*/ 	.short	(.L_16 - .L_15)
.L_15:
        /*0038*/ 	.word	0x00000008
.L_16:


//--------------------- .nv.callgraph             --------------------------
	.section	.nv.callgraph,"",@"SHT_CUDA_CALLGRAPH"
	.align	4
	.sectionentsize	8
	.align		4
        /*0000*/ 	.word	0x00000000
	.align		4
        /*0004*/ 	.word	0xffffffff
	.align		4
        /*0008*/ 	.word	index@(_Z15printThreadInfov)
	.align		4
        /*000c*/ 	.word	index@(vprintf)
	.align		4
        /*0010*/ 	.word	0x00000000
	.align		4
        /*0014*/ 	.word	0xfffffffe
	.align		4
        /*0018*/ 	.word	0x00000000
	.align		4
        /*001c*/ 	.word	0xfffffffd
	.align		4
        /*0020*/ 	.word	0x00000000
	.align		4
        /*0024*/ 	.word	0xfffffffc


//--------------------- .nv.constant4             --------------------------
	.section	.nv.constant4,"a",@progbits
	.align	8
	.align		8
.nv.constant4:
        /*0000*/ 	.dword	vprintf
	.align		8
        /*0008*/ 	.dword	$str


//--------------------- .text._Z15printThreadInfov --------------------------
	.section	.text._Z15printThreadInfov,"ax",@progbits
	.align	128
        .global         _Z15printThreadInfov
        .type           _Z15printThreadInfov,@function
        .size           _Z15printThreadInfov,(.L_x_2 - _Z15printThreadInfov)
        .other          _Z15printThreadInfov,@"STO_CUDA_ENTRY STV_DEFAULT"
_Z15printThreadInfov:
.text._Z15printThreadInfov:
[----:B------:R-:W0:Y:S01]  /*0000*/  LDC R1, c[0x0][0x37c] ;  /* 0x0000df00ff017b82 */ /* 0x000e220000000800 */
[----:B------:R-:W1:Y:S01]  /*0010*/  S2R R2, SR_TID.X ;  /* 0x0000000000027919 */ /* 0x000e620000002100 */
[----:B------:R-:W2:Y:S06]  /*0020*/  LDCU UR5, c[0x0][0x2fc] ;  /* 0x00005f80ff0577ac */ /* 0x000eac0008000800 */
[----:B------:R-:W3:Y:S01]  /*0030*/  LDC R10, c[0x0][0x360] ;  /* 0x0000d800ff0a7b82 */ /* 0x000ee20000000800 */
[----:B0-----:R-:W-:Y:S01]  /*0040*/  VIADD R1, R1, 0xfffffff0 ;  /* 0xfffffff001017836 */ /* 0x001fe20000000000 */
[----:B------:R-:W1:Y:S01]  /*0050*/  S2R R3, SR_CTAID.X ;  /* 0x0000000000037919 */ /* 0x000e620000002500 */
[----:B------:R-:W-:Y:S01]  /*0060*/  MOV R0, 0x0 ;  /* 0x0000000000007802 */ /* 0x000fe20000000f00 */
[----:B------:R-:W0:Y:S04]  /*0070*/  LDCU UR4, c[0x0][0x2f8] ;  /* 0x00005f00ff0477ac */ /* 0x000e280008000800 */
[----:B------:R4:W5:Y:S01]  /*0080*/  LDC.64 R8, c[0x4][R0] ;  /* 0x0100000000087b82 */ /* 0x0009620000000a00 */
[----:B------:R-:W2:Y:S01]  /*0090*/  LDCU.64 UR6, c[0x4][0x8] ;  /* 0x01000100ff0677ac */ /* 0x000ea20008000a00 */
[----:B0-----:R-:W-:Y:S01]  /*00a0*/  IADD3 R6, P0, PT, R1, UR4, RZ ;  /* 0x0000000401067c10 */ /* 0x001fe2000ff1e0ff */
[----:B---3--:R4:W-:Y:S01]  /*00b0*/  STL [R1+0x8], R10 ;  /* 0x0000080a01007387 */ /* 0x0089e20000100800 */
[----:B--2---:R-:W-:Y:S01]  /*00c0*/  IMAD.U32 R4, RZ, RZ, UR6 ;  /* 0x00000006ff047e24 */ /* 0x004fe2000f8e00ff */
[----:B------:R-:W-:-:S02]  /*00d0*/  MOV R5, UR7 ;  /* 0x0000000700057c02 */ /* 0x000fc40008000f00 */
[----:B------:R-:W-:Y:S02]  /*00e0*/  IMAD.X R7, RZ, RZ, UR5, P0 ;  /* 0x00000005ff077e24 */ /* 0x000fe400080e06ff */
[----:B-1----:R-:W-:-:S05]  /*00f0*/  IMAD R2, R3, R10, R2 ;  /* 0x0000000a03027224 */ /* 0x002fca00078e0202 */
[----:B------:R4:W-:Y:S02]  /*0100*/  STL.64 [R1], R2 ;  /* 0x0000000201007387 */ /* 0x0009e40000100a00 */
[----:B------:R-:W-:-:S07]  /*0110*/  LEPC R20, `(.L_x_0) ;  /* 0x000000001014794e */ /* 0x000fce0000000000 */
[----:B----45:R-:W-:Y:S05]  /*0120*/  CALL.ABS.NOINC R8 ;  /* 0x0000000008007343 */ /* 0x030fea0003c00000 */
.L_x_0:
[----:B------:R-:W-:Y:S05]  /*0130*/  WARPSYNC.ALL ;  /* 0x0000000000007948 */ /* 0x000fea0003800000 */
[----:B------:R-:W-:Y:S06]  /*0140*/  BAR.SYNC.DEFER_BLOCKING 0x0 ;  /* 0x0000000000007b1d */ /* 0x000fec0000010000 */
[----:B------:R-:W-:Y:S05]  /*0150*/  EXIT ;  /* 0x000000000000794d */ /* 0x000fea0003800000 */
.L_x_1:
[----:B------:R-:W-:-:S00]  /*0160*/  BRA `(.L_x_1) ;  /* 0xfffffffc00fc7947 */ /* 0x000fc0000383ffff */
[----:B------:R-:W-:-:S00]  /*0170*/  NOP ;  /* 0x0000000000007918 */ /* 0x000fc00000000000 */
        /* <DEDUP_REMOVED lines=8> */
.L_x_2:


//--------------------- .nv.global.init           --------------------------
	.section	.nv.global.init,"aw",@progbits
.nv.global.init:
	.type		$str,@object
	.size		$str,(.L_0 - $str)
$str:
        /*0000*/ 	.byte	0x54, 0x68, 0x72, 0x65, 0x61, 0x64, 0x20, 0x49, 0x44, 0x3a, 0x20, 0x25, 0x64, 0x2c, 0x20, 0x42
        /*0010*/ 	.byte	0x6c, 0x6f, 0x63, 0x6b, 0x20, 0x49, 0x44, 0x3a, 0x20, 0x25, 0x64, 0x2c, 0x20, 0x42, 0x6c, 0x6f
        /*0020*/ 	.byte	0x63, 0x6b, 0x20, 0x44, 0x69, 0x6d, 0x3a, 0x20, 0x25, 0x64, 0x0a, 0x00
.L_0:


//--------------------- .nv.shared.reserved.0     --------------------------
	.section	.nv.shared.reserved.0,"aw",@nobits
	.weak		__nv_reservedSMEM_offset_0_alias
	.size		__nv_reservedSMEM_offset_0_alias, 0, 64
	.other		__nv_reservedSMEM_offset_0_alias,@"STO_CUDA_RESERVED_SHARED STV_DEFAULT"
__nv_reservedSMEM_offset_0_alias:
	.zero		0
	.zero		64


//--------------------- .nv.constant0._Z15printThreadInfov --------------------------
	.section	.nv.constant0._Z15printThreadInfov,"a",@progbits
	.sectionflags	@""
	.align	4
.nv.constant0._Z15printThreadInfov:
	.zero		896


//--------------------- SYMBOLS --------------------------

	.type		.nv.reservedSmem.offset0,@object
	.size		.nv.reservedSmem.offset0,0x4
	.type		vprintf,@function
